	.headerflags	@"EF_CUDA_TEXMODE_UNIFIED EF_CUDA_64BIT_ADDRESS EF_CUDA_ACCELERATORS EF_CUDA_SM90 EF_CUDA_VIRTUAL_SM(EF_CUDA_SM90)"
	.elftype	@"ET_EXEC"


//--------------------- .nv.info                  --------------------------
	.section	.nv.info,"",@"SHT_CUDA_INFO"
	.align	4


	//----- nvinfo : EIATTR_REGCOUNT
	.align		4
        /*0000*/ 	.byte	0x04, 0x2f
        /*0002*/ 	.short	(.L_1 - .L_0)
	.align		4
.L_0:
        /*0004*/ 	.word	index@(triton_poi_fused_convolution_leaky_relu_29)
        /*0008*/ 	.word	0x00000014


	//----- nvinfo : EIATTR_MIN_STACK_SIZE
	.align		4
.L_1:
        /*000c*/ 	.byte	0x04, 0x12
        /*000e*/ 	.short	(.L_3 - .L_2)
	.align		4
.L_2:
        /*0010*/ 	.word	index@(triton_poi_fused_convolution_leaky_relu_29)
        /*0014*/ 	.word	0x00000000


	//----- nvinfo : EIATTR_FRAME_SIZE
	.align		4
.L_3:
        /*0018*/ 	.byte	0x04, 0x11
        /*001a*/ 	.short	(.L_5 - .L_4)
	.align		4
.L_4:
        /*001c*/ 	.word	index@(triton_poi_fused_convolution_leaky_relu_29)
        /*0020*/ 	.word	0x00000000


	//----- nvinfo : EIATTR_MIN_STACK_SIZE
	.align		4
.L_5:
        /*0024*/ 	.byte	0x04, 0x12
        /*0026*/ 	.short	(.L_7 - .L_6)
	.align		4
.L_6:
        /*0028*/ 	.word	index@(triton_poi_fused_convolution_leaky_relu_29)
        /*002c*/ 	.word	0x00000000
.L_7:


//--------------------- .nv.info.triton_poi_fused_convolution_leaky_relu_29 --------------------------
	.section	.nv.info.triton_poi_fused_convolution_leaky_relu_29,"",@"SHT_CUDA_INFO"
	.sectionflags	@""
	.align	4


	//----- nvinfo : EIATTR_CUDA_API_VERSION
	.align		4
        /*0000*/ 	.byte	0x04, 0x37
        /*0002*/ 	.short	(.L_9 - .L_8)
.L_8:
        /*0004*/ 	.word	0x0000007c


	//----- nvinfo : EIATTR_KPARAM_INFO
	.align		4
.L_9:
        /*0008*/ 	.byte	0x04, 0x17
        /*000a*/ 	.short	(.L_11 - .L_10)
.L_10:
        /*000c*/ 	.word	0x00000000
        /*0010*/ 	.short	0x0005
        /*0012*/ 	.short	0x0028
        /*0014*/ 	.byte	0x00, 0xf0, 0x11, 0x00


	//----- nvinfo : EIATTR_KPARAM_INFO
	.align		4
.L_11:
        /*0018*/ 	.byte	0x04, 0x17
        /*001a*/ 	.short	(.L_13 - .L_12)
.L_12:
        /*001c*/ 	.word	0x00000000
        /*0020*/ 	.short	0x0004
        /*0022*/ 	.short	0x0020
        /*0024*/ 	.byte	0x00, 0xf4, 0x21, 0x00


	//----- nvinfo : EIATTR_KPARAM_INFO
	.align		4
.L_13:
        /*0028*/ 	.byte	0x04, 0x17
        /*002a*/ 	.short	(.L_15 - .L_14)
.L_14:
        /*002c*/ 	.word	0x00000000
        /*0030*/ 	.short	0x0003
        /*0032*/ 	.short	0x0018
        /*0034*/ 	.byte	0x00, 0xf4, 0x21, 0x00


	//----- nvinfo : EIATTR_KPARAM_INFO
	.align		4
.L_15:
        /*0038*/ 	.byte	0x04, 0x17
        /*003a*/ 	.short	(.L_17 - .L_16)
.L_16:
        /*003c*/ 	.word	0x00000000
        /*0040*/ 	.short	0x0002
        /*0042*/ 	.short	0x0010
        /*0044*/ 	.byte	0x00, 0xf4, 0x21, 0x00


	//----- nvinfo : EIATTR_KPARAM_INFO
	.align		4
.L_17:
        /*0048*/ 	.byte	0x04, 0x17
        /*004a*/ 	.short	(.L_19 - .L_18)
.L_18:
        /*004c*/ 	.word	0x00000000
        /*0050*/ 	.short	0x0001
        /*0052*/ 	.short	0x0008
        /*0054*/ 	.byte	0x00, 0xf4, 0x21, 0x00


	//----- nvinfo : EIATTR_KPARAM_INFO
	.align		4
.L_19:
        /*0058*/ 	.byte	0x04, 0x17
        /*005a*/ 	.short	(.L_21 - .L_20)
.L_20:
        /*005c*/ 	.word	0x00000000
        /*0060*/ 	.short	0x0000
        /*0062*/ 	.short	0x0000
        /*0064*/ 	.byte	0x00, 0xf4, 0x21, 0x00


	//----- nvinfo : EIATTR_SPARSE_MMA_MASK
	.align		4
.L_21:
        /*0068*/ 	.byte	0x03, 0x50
        /*006a*/ 	.short	0x0000


	//----- nvinfo : EIATTR_MAXREG_COUNT
	.align		4
        /*006c*/ 	.byte	0x03, 0x1b
        /*006e*/ 	.short	0x00ff


	//----- nvinfo : EIATTR_EXIT_INSTR_OFFSETS
	.align		4
        /*0070*/ 	.byte	0x04, 0x1c
        /*0072*/ 	.short	(.L_23 - .L_22)


	//   ....[0]....
.L_22:
        /*0074*/ 	.word	0x000002c0


	//   ....[1]....
        /*0078*/ 	.word	0x000002e0


	//----- nvinfo : EIATTR_REQNTID
	.align		4
.L_23:
        /*007c*/ 	.byte	0x04, 0x10
        /*007e*/ 	.short	(.L_25 - .L_24)
.L_24:
        /*0080*/ 	.word	0x00000080
        /*0084*/ 	.word	0x00000001
        /*0088*/ 	.word	0x00000001


	//----- nvinfo : EIATTR_CBANK_PARAM_SIZE
	.align		4
.L_25:
        /*008c*/ 	.byte	0x03, 0x19
        /*008e*/ 	.short	0x002c


	//----- nvinfo : EIATTR_PARAM_CBANK
	.align		4
        /*0090*/ 	.byte	0x04, 0x0a
        /*0092*/ 	.short	(.L_27 - .L_26)
	.align		4
.L_26:
        /*0094*/ 	.word	index@(.nv.constant0.triton_poi_fused_convolution_leaky_relu_29)
        /*0098*/ 	.short	0x0210
        /*009a*/ 	.short	0x002c


	//----- nvinfo : EIATTR_SW_WAR
	.align		4
.L_27:
        /*009c*/ 	.byte	0x04, 0x36
        /*009e*/ 	.short	(.L_29 - .L_28)
.L_28:
        /*00a0*/ 	.word	0x00000008
.L_29:


//--------------------- .nv.callgraph             --------------------------
	.section	.nv.callgraph,"",@"SHT_CUDA_CALLGRAPH"
	.align	4
	.sectionentsize	8
	.align		4
        /*0000*/ 	.word	0x00000000
	.align		4
        /*0004*/ 	.word	0xffffffff
	.align		4
        /*0008*/ 	.word	0x00000000
	.align		4
        /*000c*/ 	.word	0xfffffffe
	.align		4
        /*0010*/ 	.word	0x00000000
	.align		4
        /*0014*/ 	.word	0xfffffffd
	.align		4
        /*0018*/ 	.word	0x00000000
	.align		4
        /*001c*/ 	.word	0xfffffffc


//--------------------- .text.triton_poi_fused_convolution_leaky_relu_29 --------------------------
	.section	.text.triton_poi_fused_convolution_leaky_relu_29,"ax",@progbits
	.align	128
        .global         triton_poi_fused_convolution_leaky_relu_29
        .type           triton_poi_fused_convolution_leaky_relu_29,@function
        .size           triton_poi_fused_convolution_leaky_relu_29,(.L_x_1 - triton_poi_fused_convolution_leaky_relu_29)
        .other          triton_poi_fused_convolution_leaky_relu_29,@"STO_CUDA_ENTRY STV_DEFAULT"
triton_poi_fused_convolution_leaky_relu_29:
.text.triton_poi_fused_convolution_leaky_relu_29:
[----:B------:R-:W0:Y:S02]  /*0000*/  LDC R1, c[0x0][0x28] ;  /* 0x00000a00ff017b82 */ /* 0x000e240000000800 */
[----:B------:R-:W1:Y:S01]  /*0010*/  S2R R0, SR_TID.X ;  /* 0x0000000000007919 */ /* 0x000e620000002100 */
[----:B------:R-:W2:Y:S01]  /*0020*/  LDC.64 R4, c[0x0][0x220] ;  /* 0x00008800ff047b82 */ /* 0x000ea20000000a00 */
[----:B------:R-:W-:Y:S01]  /*0030*/  IMAD.MOV.U32 R13, RZ, RZ, RZ ;  /* 0x000000ffff0d7224 */ /* 0x000fe200078e00ff */
[----:B------:R-:W-:Y:S01]  /*0040*/  ULDC.64 UR4, c[0x0][0x208] ;  /* 0x0000820000047ab9 */ /* 0x000fe20000000a00 */
[----:B------:R-:W3:Y:S05]  /*0050*/  S2R R11, SR_CTAID.X ;  /* 0x00000000000b7919 */ /* 0x000eea0000002500 */
[----:B------:R-:W4:Y:S01]  /*0060*/  LDC.64 R2, c[0x0][0x210] ;  /* 0x00008400ff027b82 */ /* 0x000f220000000a00 */
[----:B------:R-:W-:Y:S01]  /*0070*/  IMAD.MOV.U32 R10, RZ, RZ, RZ ;  /* 0x000000ffff0a7224 */ /* 0x000fe200078e00ff */
[----:B------:R-:W-:Y:S01]  /*0080*/  ULDC.64 UR6, c[0x0][0x228] ;  /* 0x00008a0000067ab9 */ /* 0x000fe20000000a00 */
[----:B-1----:R-:W-:-:S05]  /*0090*/  LOP3.LUT R0, R0, 0x7f, RZ, 0xc0, !PT ;  /* 0x0000007f00007812 */ /* 0x002fca00078ec0ff */
[----:B---3--:R-:W-:-:S04]  /*00a0*/  IMAD R11, R11, 0x80, R0 ;  /* 0x000000800b0b7824 */ /* 0x008fc800078e0200 */
[C---:B------:R-:W-:Y:S01]  /*00b0*/  IMAD.HI R0, R11.reuse, 0x78787879, RZ ;  /* 0x787878790b007827 */ /* 0x040fe200078e02ff */
[----:B------:R-:W-:-:S03]  /*00c0*/  ISETP.GE.AND P0, PT, R11, 0x2200, PT ;  /* 0x000022000b00780c */ /* 0x000fc60003f06270 */
[----:B----4-:R-:W-:Y:S01]  /*00d0*/  IMAD.WIDE R2, R11, 0x4, R2 ;  /* 0x000000040b027825 */ /* 0x010fe200078e0202 */
[----:B------:R-:W-:-:S04]  /*00e0*/  SHF.R.U32.HI R7, RZ, 0x1f, R0 ;  /* 0x0000001fff077819 */ /* 0x000fc80000011600 */
[----:B------:R-:W-:Y:S02]  /*00f0*/  LEA.HI.SX32 R0, R0, R7, 0x1d ;  /* 0x0000000700007211 */ /* 0x000fe400078feaff */
[----:B------:R-:W1:Y:S02]  /*0100*/  LDC.64 R6, c[0x0][0x218] ;  /* 0x00008600ff067b82 */ /* 0x000e640000000a00 */
[----:B------:R-:W-:-:S04]  /*0110*/  SHF.R.S32.HI R9, RZ, 0x1f, R0 ;  /* 0x0000001fff097819 */ /* 0x000fc80000011400 */
[----:B------:R-:W-:-:S04]  /*0120*/  LEA.HI R9, R9, R0, RZ, 0x7 ;  /* 0x0000000009097211 */ /* 0x000fc800078f38ff */
[----:B------:R-:W-:-:S05]  /*0130*/  LOP3.LUT R9, R9, 0xffffff80, RZ, 0xc0, !PT ;  /* 0xffffff8009097812 */ /* 0x000fca00078ec0ff */
[----:B------:R-:W-:Y:S02]  /*0140*/  IMAD.IADD R9, R0, 0x1, -R9 ;  /* 0x0000000100097824 */ /* 0x000fe400078e0a09 */
[----:B------:R-:W-:Y:S02]  /*0150*/  IMAD.MOV.U32 R0, RZ, RZ, RZ ;  /* 0x000000ffff007224 */ /* 0x000fe400078e00ff */
[----:B--2---:R-:W-:-:S04]  /*0160*/  IMAD.WIDE R4, R9, 0x4, R4 ;  /* 0x0000000409047825 */ /* 0x004fc800078e0204 */
[----:B------:R-:W2:Y:S04]  /*0170*/  @!P0 LDG.E R0, desc[UR4][R2.64] ;  /* 0x0000000402008981 */ /* 0x000ea8000c1e1900 */
[----:B------:R3:W2:Y:S01]  /*0180*/  @!P0 LDG.E.EL R13, desc[UR4][R4.64] ;  /* 0x00000004040d8981 */ /* 0x0006a2000c2e1900 */
[----:B-1----:R-:W-:-:S05]  /*0190*/  IMAD.WIDE R6, R11, 0x4, R6 ;  /* 0x000000040b067825 */ /* 0x002fca00078e0206 */
[----:B------:R-:W4:Y:S01]  /*01a0*/  @!P0 LDG.E R10, desc[UR4][R6.64] ;  /* 0x00000004060a8981 */ /* 0x000f22000c1e1900 */
[----:B------:R-:W-:Y:S02]  /*01b0*/  SHF.R.S32.HI R12, RZ, 0x1f, R11 ;  /* 0x0000001fff0c7819 */ /* 0x000fe4000001140b */
[----:B------:R-:W-:-:S04]  /*01c0*/  IADD3 R8, P2, R11, UR6, RZ ;  /* 0x000000060b087c10 */ /* 0x000fc8000ff5e0ff */
[----:B------:R-:W-:Y:S01]  /*01d0*/  IADD3.X R9, R12, UR7, RZ, P2, !PT ;  /* 0x000000070c097c10 */ /* 0x000fe200097fe4ff */
[----:B------:R-:W-:Y:S02]  /*01e0*/  ULDC.64 UR6, c[0x0][0x230] ;  /* 0x00008c0000067ab9 */ /* 0x000fe40000000a00 */
[----:B---3--:R-:W-:-:S04]  /*01f0*/  IADD3 R4, P2, R11, UR6, RZ ;  /* 0x000000060b047c10 */ /* 0x008fc8000ff5e0ff */
[----:B------:R-:W-:Y:S02]  /*0200*/  IADD3.X R5, R12, UR7, RZ, P2, !PT ;  /* 0x000000070c057c10 */ /* 0x000fe400097fe4ff */
[----:B--2---:R-:W-:Y:S01]  /*0210*/  FSETP.GT.AND P1, PT, R0, -R13, PT ;  /* 0x8000000d0000720b */ /* 0x004fe20003f24000 */
[----:B------:R-:W-:-:S03]  /*0220*/  FADD R15, R13, R0 ;  /* 0x000000000d0f7221 */ /* 0x000fc60000000000 */
[----:B------:R-:W-:Y:S02]  /*0230*/  SEL R11, RZ, 0x1, !P1 ;  /* 0x00000001ff0b7807 */ /* 0x000fe40004800000 */
[----:B----4-:R-:W-:Y:S01]  /*0240*/  FSETP.GT.AND P3, PT, R13, -R10, PT ;  /* 0x8000000a0d00720b */ /* 0x010fe20003f64000 */
[----:B------:R-:W-:Y:S02]  /*0250*/  FADD R13, R10, R13 ;  /* 0x0000000d0a0d7221 */ /* 0x000fe40000000000 */
[----:B------:R1:W-:Y:S01]  /*0260*/  @!P0 STG.E.U8 desc[UR4][R8.64], R11 ;  /* 0x0000000b08008986 */ /* 0x0003e2000c101104 */
[----:B------:R-:W-:-:S03]  /*0270*/  SEL R17, RZ, 0x1, !P3 ;  /* 0x00000001ff117807 */ /* 0x000fc60005800000 */
[----:B------:R-:W-:-:S05]  /*0280*/  @!P1 FMUL R15, R15, 0.10000000149011611938 ;  /* 0x3dcccccd0f0f9820 */ /* 0x000fca0000400000 */
[----:B------:R1:W-:Y:S01]  /*0290*/  @!P0 STG.E desc[UR4][R2.64], R15 ;  /* 0x0000000f02008986 */ /* 0x0003e2000c101904 */
[----:B------:R-:W-:-:S03]  /*02a0*/  @!P3 FMUL R13, R13, 0.10000000149011611938 ;  /* 0x3dcccccd0d0db820 */ /* 0x000fc60000400000 */
[----:B------:R1:W-:Y:S01]  /*02b0*/  @!P0 STG.E.U8 desc[UR4][R4.64], R17 ;  /* 0x0000001104008986 */ /* 0x0003e2000c101104 */
[----:B------:R-:W-:Y:S05]  /*02c0*/  @P0 EXIT ;  /* 0x000000000000094d */ /* 0x000fea0003800000 */
[----:B------:R-:W-:Y:S01]  /*02d0*/  STG.E desc[UR4][R6.64], R13 ;  /* 0x0000000d06007986 */ /* 0x000fe2000c101904 */
[----:B------:R-:W-:Y:S05]  /*02e0*/  EXIT ;  /* 0x000000000000794d */ /* 0x000fea0003800000 */
.L_x_0:
[----:B------:R-:W-:-:S00]  /*02f0*/  BRA `(.L_x_0) ;  /* 0xfffffffc00fc7947 */ /* 0x000fc0000383ffff */
[----:B------:R-:W-:-:S00]  /*0300*/  NOP ;  /* 0x0000000000007918 */ /* 0x000fc00000000000 */
[----:B------:R-:W-:-:S00]  /*0310*/  NOP ;  /* 0x0000000000007918 */ /* 0x000fc00000000000 */
[----:B------:R-:W-:-:S00]  /*0320*/  NOP ;  /* 0x0000000000007918 */ /* 0x000fc00000000000 */
[----:B------:R-:W-:-:S00]  /*0330*/  NOP ;  /* 0x0000000000007918 */ /* 0x000fc00000000000 */
[----:B------:R-:W-:-:S00]  /*0340*/  NOP ;  /* 0x0000000000007918 */ /* 0x000fc00000000000 */
[----:B------:R-:W-:-:S00]  /*0350*/  NOP ;  /* 0x0000000000007918 */ /* 0x000fc00000000000 */
[----:B------:R-:W-:-:S00]  /*0360*/  NOP ;  /* 0x0000000000007918 */ /* 0x000fc00000000000 */
[----:B------:R-:W-:-:S00]  /*0370*/  NOP ;  /* 0x0000000000007918 */ /* 0x000fc00000000000 */
.L_x_1:


//--------------------- .nv.constant0.triton_poi_fused_convolution_leaky_relu_29 --------------------------
	.section	.nv.constant0.triton_poi_fused_convolution_leaky_relu_29,"a",@progbits
	.sectionflags	@""
	.align	4
.nv.constant0.triton_poi_fused_convolution_leaky_relu_29:
	.zero		572
